//
// Generated by NVIDIA NVVM Compiler
//
// Compiler Build ID: CL-36424714
// Cuda compilation tools, release 13.0, V13.0.88
// Based on NVVM 20.0.0
//

.version 9.0
.target sm_100
.address_size 64

	// .globl	_Z26optimized_gather_kernel_2dI6__halfEvPKT_PKlPS1_ii

.visible .entry _Z26optimized_gather_kernel_2dI6__halfEvPKT_PKlPS1_ii(
	.param .u64 .ptr .align 1 _Z26optimized_gather_kernel_2dI6__halfEvPKT_PKlPS1_ii_param_0,
	.param .u64 .ptr .align 1 _Z26optimized_gather_kernel_2dI6__halfEvPKT_PKlPS1_ii_param_1,
	.param .u64 .ptr .align 1 _Z26optimized_gather_kernel_2dI6__halfEvPKT_PKlPS1_ii_param_2,
	.param .u32 _Z26optimized_gather_kernel_2dI6__halfEvPKT_PKlPS1_ii_param_3,
	.param .u32 _Z26optimized_gather_kernel_2dI6__halfEvPKT_PKlPS1_ii_param_4
)
{
	.reg .pred 	%p<4>;
	.reg .b16 	%rs<2>;
	.reg .b32 	%r<17>;
	.reg .b64 	%rd<13>;

	ld.param.u64 	%rd3, [_Z26optimized_gather_kernel_2dI6__halfEvPKT_PKlPS1_ii_param_0];
	ld.param.u64 	%rd4, [_Z26optimized_gather_kernel_2dI6__halfEvPKT_PKlPS1_ii_param_1];
	ld.param.u64 	%rd5, [_Z26optimized_gather_kernel_2dI6__halfEvPKT_PKlPS1_ii_param_2];
	ld.param.u32 	%r8, [_Z26optimized_gather_kernel_2dI6__halfEvPKT_PKlPS1_ii_param_3];
	mov.u32 	%r1, %tid.x;
	setp.ge.s32 	%p1, %r1, %r8;
	@%p1 bra 	$L__BB0_4;
	mov.u32 	%r10, %ctaid.y;
	cvta.to.global.u64 	%rd6, %rd4;
	mul.wide.u32 	%rd7, %r10, 8;
	add.s64 	%rd8, %rd6, %rd7;
	ld.global.nc.u32 	%r11, [%rd8];
	add.s32 	%r12, %r8, 127;
	shr.u32 	%r2, %r12, 7;
	mul.lo.s32 	%r3, %r8, %r10;
	mul.lo.s32 	%r4, %r8, %r11;
	cvta.to.global.u64 	%rd1, %rd3;
	cvta.to.global.u64 	%rd2, %rd5;
	mov.b32 	%r16, 0;
$L__BB0_2:
	shl.b32 	%r13, %r16, 7;
	add.s32 	%r6, %r13, %r1;
	setp.ge.s32 	%p2, %r6, %r8;
	@%p2 bra 	$L__BB0_4;
	add.s32 	%r14, %r6, %r3;
	add.s32 	%r15, %r6, %r4;
	mul.wide.s32 	%rd9, %r14, 2;
	add.s64 	%rd10, %rd2, %rd9;
	mul.wide.s32 	%rd11, %r15, 2;
	add.s64 	%rd12, %rd1, %rd11;
	ld.global.nc.u16 	%rs1, [%rd12];
	st.global.u16 	[%rd10], %rs1;
	add.s32 	%r16, %r16, 1;
	setp.ne.s32 	%p3, %r16, %r2;
	@%p3 bra 	$L__BB0_2;
$L__BB0_4:
	ret;

}
	// .globl	_Z26optimized_gather_kernel_2dIfEvPKT_PKlPS0_ii
.visible .entry _Z26optimized_gather_kernel_2dIfEvPKT_PKlPS0_ii(
	.param .u64 .ptr .align 1 _Z26optimized_gather_kernel_2dIfEvPKT_PKlPS0_ii_param_0,
	.param .u64 .ptr .align 1 _Z26optimized_gather_kernel_2dIfEvPKT_PKlPS0_ii_param_1,
	.param .u64 .ptr .align 1 _Z26optimized_gather_kernel_2dIfEvPKT_PKlPS0_ii_param_2,
	.param .u32 _Z26optimized_gather_kernel_2dIfEvPKT_PKlPS0_ii_param_3,
	.param .u32 _Z26optimized_gather_kernel_2dIfEvPKT_PKlPS0_ii_param_4
)
{
	.reg .pred 	%p<4>;
	.reg .b32 	%r<17>;
	.reg .b32 	%f<2>;
	.reg .b64 	%rd<13>;

	ld.param.u64 	%rd3, [_Z26optimized_gather_kernel_2dIfEvPKT_PKlPS0_ii_param_0];
	ld.param.u64 	%rd4, [_Z26optimized_gather_kernel_2dIfEvPKT_PKlPS0_ii_param_1];
	ld.param.u64 	%rd5, [_Z26optimized_gather_kernel_2dIfEvPKT_PKlPS0_ii_param_2];
	ld.param.u32 	%r8, [_Z26optimized_gather_kernel_2dIfEvPKT_PKlPS0_ii_param_3];
	mov.u32 	%r1, %tid.x;
	setp.ge.s32 	%p1, %r1, %r8;
	@%p1 bra 	$L__BB1_4;
	mov.u32 	%r10, %ctaid.y;
	cvta.to.global.u64 	%rd6, %rd4;
	mul.wide.u32 	%rd7, %r10, 8;
	add.s64 	%rd8, %rd6, %rd7;
	ld.global.nc.u32 	%r11, [%rd8];
	add.s32 	%r12, %r8, 127;
	shr.u32 	%r2, %r12, 7;
	mul.lo.s32 	%r3, %r8, %r10;
	mul.lo.s32 	%r4, %r8, %r11;
	cvta.to.global.u64 	%rd1, %rd3;
	cvta.to.global.u64 	%rd2, %rd5;
	mov.b32 	%r16, 0;
$L__BB1_2:
	shl.b32 	%r13, %r16, 7;
	add.s32 	%r6, %r13, %r1;
	setp.ge.s32 	%p2, %r6, %r8;
	@%p2 bra 	$L__BB1_4;
	add.s32 	%r14, %r6, %r3;
	add.s32 	%r15, %r6, %r4;
	mul.wide.s32 	%rd9, %r15, 4;
	add.s64 	%rd10, %rd1, %rd9;
	ld.global.nc.f32 	%f1, [%rd10];
	mul.wide.s32 	%rd11, %r14, 4;
	add.s64 	%rd12, %rd2, %rd11;
	st.global.f32 	[%rd12], %f1;
	add.s32 	%r16, %r16, 1;
	setp.ne.s32 	%p3, %r16, %r2;
	@%p3 bra 	$L__BB1_2;
$L__BB1_4:
	ret;

}
	// .globl	_Z13gather_kernelI6__halfEvPKT_PKlPS1_iiiii
.visible .entry _Z13gather_kernelI6__halfEvPKT_PKlPS1_iiiii(
	.param .u64 .ptr .align 1 _Z13gather_kernelI6__halfEvPKT_PKlPS1_iiiii_param_0,
	.param .u64 .ptr .align 1 _Z13gather_kernelI6__halfEvPKT_PKlPS1_iiiii_param_1,
	.param .u64 .ptr .align 1 _Z13gather_kernelI6__halfEvPKT_PKlPS1_iiiii_param_2,
	.param .u32 _Z13gather_kernelI6__halfEvPKT_PKlPS1_iiiii_param_3,
	.param .u32 _Z13gather_kernelI6__halfEvPKT_PKlPS1_iiiii_param_4,
	.param .u32 _Z13gather_kernelI6__halfEvPKT_PKlPS1_iiiii_param_5,
	.param .u32 _Z13gather_kernelI6__halfEvPKT_PKlPS1_iiiii_param_6,
	.param .u32 _Z13gather_kernelI6__halfEvPKT_PKlPS1_iiiii_param_7
)
{
	.reg .pred 	%p<5>;
	.reg .b16 	%rs<2>;
	.reg .b32 	%r<17>;
	.reg .b64 	%rd<15>;

	ld.param.u64 	%rd2, [_Z13gather_kernelI6__halfEvPKT_PKlPS1_iiiii_param_0];
	ld.param.u64 	%rd3, [_Z13gather_kernelI6__halfEvPKT_PKlPS1_iiiii_param_1];
	ld.param.u64 	%rd4, [_Z13gather_kernelI6__halfEvPKT_PKlPS1_iiiii_param_2];
	ld.param.u32 	%r3, [_Z13gather_kernelI6__halfEvPKT_PKlPS1_iiiii_param_4];
	ld.param.u32 	%r4, [_Z13gather_kernelI6__halfEvPKT_PKlPS1_iiiii_param_5];
	ld.param.u32 	%r5, [_Z13gather_kernelI6__halfEvPKT_PKlPS1_iiiii_param_6];
	ld.param.u32 	%r6, [_Z13gather_kernelI6__halfEvPKT_PKlPS1_iiiii_param_7];
	mov.u32 	%r7, %ctaid.x;
	mov.u32 	%r8, %ntid.x;
	mov.u32 	%r9, %tid.x;
	mad.lo.s32 	%r1, %r7, %r8, %r9;
	setp.ge.s32 	%p1, %r1, %r6;
	@%p1 bra 	$L__BB2_3;
	cvta.to.global.u64 	%rd5, %rd3;
	div.s32 	%r10, %r1, %r4;
	div.s32 	%r2, %r10, %r5;
	mul.lo.s32 	%r11, %r2, %r5;
	sub.s32 	%r12, %r10, %r11;
	mul.wide.s32 	%rd6, %r12, 8;
	add.s64 	%rd7, %rd5, %rd6;
	ld.global.u64 	%rd1, [%rd7];
	setp.lt.s64 	%p2, %rd1, 0;
	cvt.s64.s32 	%rd8, %r3;
	setp.ge.s64 	%p3, %rd1, %rd8;
	or.pred  	%p4, %p2, %p3;
	@%p4 bra 	$L__BB2_3;
	cvt.u32.u64 	%r13, %rd1;
	mad.lo.s32 	%r14, %r2, %r3, %r13;
	rem.s32 	%r15, %r1, %r4;
	mad.lo.s32 	%r16, %r14, %r4, %r15;
	cvta.to.global.u64 	%rd9, %rd4;
	mul.wide.s32 	%rd10, %r1, 2;
	add.s64 	%rd11, %rd9, %rd10;
	cvta.to.global.u64 	%rd12, %rd2;
	mul.wide.s32 	%rd13, %r16, 2;
	add.s64 	%rd14, %rd12, %rd13;
	ld.global.u16 	%rs1, [%rd14];
	st.global.u16 	[%rd11], %rs1;
$L__BB2_3:
	ret;

}
	// .globl	_Z13gather_kernelIfEvPKT_PKlPS0_iiiii
.visible .entry _Z13gather_kernelIfEvPKT_PKlPS0_iiiii(
	.param .u64 .ptr .align 1 _Z13gather_kernelIfEvPKT_PKlPS0_iiiii_param_0,
	.param .u64 .ptr .align 1 _Z13gather_kernelIfEvPKT_PKlPS0_iiiii_param_1,
	.param .u64 .ptr .align 1 _Z13gather_kernelIfEvPKT_PKlPS0_iiiii_param_2,
	.param .u32 _Z13gather_kernelIfEvPKT_PKlPS0_iiiii_param_3,
	.param .u32 _Z13gather_kernelIfEvPKT_PKlPS0_iiiii_param_4,
	.param .u32 _Z13gather_kernelIfEvPKT_PKlPS0_iiiii_param_5,
	.param .u32 _Z13gather_kernelIfEvPKT_PKlPS0_iiiii_param_6,
	.param .u32 _Z13gather_kernelIfEvPKT_PKlPS0_iiiii_param_7
)
{
	.reg .pred 	%p<5>;
	.reg .b32 	%r<17>;
	.reg .b32 	%f<2>;
	.reg .b64 	%rd<15>;

	ld.param.u64 	%rd2, [_Z13gather_kernelIfEvPKT_PKlPS0_iiiii_param_0];
	ld.param.u64 	%rd3, [_Z13gather_kernelIfEvPKT_PKlPS0_iiiii_param_1];
	ld.param.u64 	%rd4, [_Z13gather_kernelIfEvPKT_PKlPS0_iiiii_param_2];
	ld.param.u32 	%r3, [_Z13gather_kernelIfEvPKT_PKlPS0_iiiii_param_4];
	ld.param.u32 	%r4, [_Z13gather_kernelIfEvPKT_PKlPS0_iiiii_param_5];
	ld.param.u32 	%r5, [_Z13gather_kernelIfEvPKT_PKlPS0_iiiii_param_6];
	ld.param.u32 	%r6, [_Z13gather_kernelIfEvPKT_PKlPS0_iiiii_param_7];
	mov.u32 	%r7, %ctaid.x;
	mov.u32 	%r8, %ntid.x;
	mov.u32 	%r9, %tid.x;
	mad.lo.s32 	%r1, %r7, %r8, %r9;
	setp.ge.s32 	%p1, %r1, %r6;
	@%p1 bra 	$L__BB3_3;
	cvta.to.global.u64 	%rd5, %rd3;
	div.s32 	%r10, %r1, %r4;
	div.s32 	%r2, %r10, %r5;
	mul.lo.s32 	%r11, %r2, %r5;
	sub.s32 	%r12, %r10, %r11;
	mul.wide.s32 	%rd6, %r12, 8;
	add.s64 	%rd7, %rd5, %rd6;
	ld.global.u64 	%rd1, [%rd7];
	setp.lt.s64 	%p2, %rd1, 0;
	cvt.s64.s32 	%rd8, %r3;
	setp.ge.s64 	%p3, %rd1, %rd8;
	or.pred  	%p4, %p2, %p3;
	@%p4 bra 	$L__BB3_3;
	cvt.u32.u64 	%r13, %rd1;
	mad.lo.s32 	%r14, %r2, %r3, %r13;
	rem.s32 	%r15, %r1, %r4;
	mad.lo.s32 	%r16, %r14, %r4, %r15;
	cvta.to.global.u64 	%rd9, %rd2;
	mul.wide.s32 	%rd10, %r16, 4;
	add.s64 	%rd11, %rd9, %rd10;
	ld.global.f32 	%f1, [%rd11];
	cvta.to.global.u64 	%rd12, %rd4;
	mul.wide.s32 	%rd13, %r1, 4;
	add.s64 	%rd14, %rd12, %rd13;
	st.global.f32 	[%rd14], %f1;
$L__BB3_3:
	ret;

}


// ===== COMPILED SASS (sm_100) =====

	.target	sm_100

	.elftype	@"ET_EXEC"


//--------------------- .note.nv.tkinfo           --------------------------
	.section	.note.nv.tkinfo,"",@"SHT_NOTE"
	.sectionflags	@"SHF_NOTE_NV_TKINFO"
	.tkinfo
        /*0018*/ 	.word	0x00000002
        /*0030*/ 	.string	""
        /*0030*/ 	.string	"ptxas"
        /*0030*/ 	.string	"Cuda compilation tools, release 13.0, V13.0.88"
        /*0030*/ 	.string	"Build cuda_13.0.r13.0/compiler.36424714_0"
        /*0030*/ 	.string	"-arch sm_100 -m 64 "



//--------------------- .note.nv.cuinfo           --------------------------
	.section	.note.nv.cuinfo,"",@"SHT_NOTE"
	.sectionflags	@"SHF_NOTE_NV_CUINFO"
        /*0018*/ 	.short	0x0002
        /*001a*/ 	.short	0x0064
        /*001c*/ 	.short	0x0082
	.zero		2


//--------------------- .nv.info                  --------------------------
	.section	.nv.info,"",@"SHT_CUDA_INFO"
	.align	4


	//----- nvinfo : EIATTR_REGCOUNT
	.align		4
        /*0000*/ 	.byte	0x04, 0x2f
        /*0002*/ 	.short	(.L_1 - .L_0)
	.align		4
.L_0:
        /*0004*/ 	.word	index@(_Z26optimized_gather_kernel_2dI6__halfEvPKT_PKlPS1_ii)
        /*0008*/ 	.word	0x00000010


	//----- nvinfo : EIATTR_FRAME_SIZE
	.align		4
.L_1:
        /*000c*/ 	.byte	0x04, 0x11
        /*000e*/ 	.short	(.L_3 - .L_2)
	.align		4
.L_2:
        /*0010*/ 	.word	index@(_Z26optimized_gather_kernel_2dI6__halfEvPKT_PKlPS1_ii)
        /*0014*/ 	.word	0x00000000


	//----- nvinfo : EIATTR_REGCOUNT
	.align		4
.L_3:
        /*0018*/ 	.byte	0x04, 0x2f
        /*001a*/ 	.short	(.L_5 - .L_4)
	.align		4
.L_4:
        /*001c*/ 	.word	index@(_Z26optimized_gather_kernel_2dIfEvPKT_PKlPS0_ii)
        /*0020*/ 	.word	0x00000010


	//----- nvinfo : EIATTR_FRAME_SIZE
	.align		4
.L_5:
        /*0024*/ 	.byte	0x04, 0x11
        /*0026*/ 	.short	(.L_7 - .L_6)
	.align		4
.L_6:
        /*0028*/ 	.word	index@(_Z26optimized_gather_kernel_2dIfEvPKT_PKlPS0_ii)
        /*002c*/ 	.word	0x00000000


	//----- nvinfo : EIATTR_REGCOUNT
	.align		4
.L_7:
        /*0030*/ 	.byte	0x04, 0x2f
        /*0032*/ 	.short	(.L_9 - .L_8)
	.align		4
.L_8:
        /*0034*/ 	.word	index@(_Z13gather_kernelI6__halfEvPKT_PKlPS1_iiiii)
        /*0038*/ 	.word	0x00000012


	//----- nvinfo : EIATTR_FRAME_SIZE
	.align		4
.L_9:
        /*003c*/ 	.byte	0x04, 0x11
        /*003e*/ 	.short	(.L_11 - .L_10)
	.align		4
.L_10:
        /*0040*/ 	.word	index@(_Z13gather_kernelI6__halfEvPKT_PKlPS1_iiiii)
        /*0044*/ 	.word	0x00000000


	//----- nvinfo : EIATTR_REGCOUNT
	.align		4
.L_11:
        /*0048*/ 	.byte	0x04, 0x2f
        /*004a*/ 	.short	(.L_13 - .L_12)
	.align		4
.L_12:
        /*004c*/ 	.word	index@(_Z13gather_kernelIfEvPKT_PKlPS0_iiiii)
        /*0050*/ 	.word	0x00000012


	//----- nvinfo : EIATTR_FRAME_SIZE
	.align		4
.L_13:
        /*0054*/ 	.byte	0x04, 0x11
        /*0056*/ 	.short	(.L_15 - .L_14)
	.align		4
.L_14:
        /*0058*/ 	.word	index@(_Z13gather_kernelIfEvPKT_PKlPS0_iiiii)
        /*005c*/ 	.word	0x00000000


	//----- nvinfo : EIATTR_MIN_STACK_SIZE
	.align		4
.L_15:
        /*0060*/ 	.byte	0x04, 0x12
        /*0062*/ 	.short	(.L_17 - .L_16)
	.align		4
.L_16:
        /*0064*/ 	.word	index@(_Z13gather_kernelIfEvPKT_PKlPS0_iiiii)
        /*0068*/ 	.word	0x00000000


	//----- nvinfo : EIATTR_MIN_STACK_SIZE
	.align		4
.L_17:
        /*006c*/ 	.byte	0x04, 0x12
        /*006e*/ 	.short	(.L_19 - .L_18)
	.align		4
.L_18:
        /*0070*/ 	.word	index@(_Z13gather_kernelI6__halfEvPKT_PKlPS1_iiiii)
        /*0074*/ 	.word	0x00000000


	//----- nvinfo : EIATTR_MIN_STACK_SIZE
	.align		4
.L_19:
        /*0078*/ 	.byte	0x04, 0x12
        /*007a*/ 	.short	(.L_21 - .L_20)
	.align		4
.L_20:
        /*007c*/ 	.word	index@(_Z26optimized_gather_kernel_2dIfEvPKT_PKlPS0_ii)
        /*0080*/ 	.word	0x00000000


	//----- nvinfo : EIATTR_MIN_STACK_SIZE
	.align		4
.L_21:
        /*0084*/ 	.byte	0x04, 0x12
        /*0086*/ 	.short	(.L_23 - .L_22)
	.align		4
.L_22:
        /*0088*/ 	.word	index@(_Z26optimized_gather_kernel_2dI6__halfEvPKT_PKlPS1_ii)
        /*008c*/ 	.word	0x00000000
.L_23:


//--------------------- .nv.compat                --------------------------
	.section	.nv.compat,"",@"SHT_CUDA_COMPAT_INFO"
	.align	4
        /*0000*/ 	.byte	0x02, 0x09, 0x00, 0x00, 0x02, 0x02, 0x01, 0x00, 0x02, 0x05, 0x05, 0x00, 0x03, 0x07, 0x01, 0x01
        /*0010*/ 	.byte	0x02, 0x03, 0x00, 0x00, 0x02, 0x06, 0x01, 0x00, 0x04, 0x0b, 0x08, 0x00, 0x09, 0x00, 0x00, 0x00
        /*0020*/ 	.byte	0x00, 0x00, 0x00, 0x00


//--------------------- .nv.info._Z13gather_kernelIfEvPKT_PKlPS0_iiiii --------------------------
	.section	.nv.info._Z13gather_kernelIfEvPKT_PKlPS0_iiiii,"",@"SHT_CUDA_INFO"
	.sectionflags	@""
	.align	4


	//----- nvinfo : EIATTR_CUDA_API_VERSION
	.align		4
        /*0000*/ 	.byte	0x04, 0x37
        /*0002*/ 	.short	(.L_25 - .L_24)
.L_24:
        /*0004*/ 	.word	0x00000082


	//----- nvinfo : EIATTR_KPARAM_INFO
	.align		4
.L_25:
        /*0008*/ 	.byte	0x04, 0x17
        /*000a*/ 	.short	(.L_27 - .L_26)
.L_26:
        /*000c*/ 	.word	0x00000000
        /*0010*/ 	.short	0x0007
        /*0012*/ 	.short	0x0028
        /*0014*/ 	.byte	0x00, 0xf0, 0x11, 0x00


	//----- nvinfo : EIATTR_KPARAM_INFO
	.align		4
.L_27:
        /*0018*/ 	.byte	0x04, 0x17
        /*001a*/ 	.short	(.L_29 - .L_28)
.L_28:
        /*001c*/ 	.word	0x00000000
        /*0020*/ 	.short	0x0006
        /*0022*/ 	.short	0x0024
        /*0024*/ 	.byte	0x00, 0xf0, 0x11, 0x00


	//----- nvinfo : EIATTR_KPARAM_INFO
	.align		4
.L_29:
        /*0028*/ 	.byte	0x04, 0x17
        /*002a*/ 	.short	(.L_31 - .L_30)
.L_30:
        /*002c*/ 	.word	0x00000000
        /*0030*/ 	.short	0x0005
        /*0032*/ 	.short	0x0020
        /*0034*/ 	.byte	0x00, 0xf0, 0x11, 0x00


	//----- nvinfo : EIATTR_KPARAM_INFO
	.align		4
.L_31:
        /*0038*/ 	.byte	0x04, 0x17
        /*003a*/ 	.short	(.L_33 - .L_32)
.L_32:
        /*003c*/ 	.word	0x00000000
        /*0040*/ 	.short	0x0004
        /*0042*/ 	.short	0x001c
        /*0044*/ 	.byte	0x00, 0xf0, 0x11, 0x00


	//----- nvinfo : EIATTR_KPARAM_INFO
	.align		4
.L_33:
        /*0048*/ 	.byte	0x04, 0x17
        /*004a*/ 	.short	(.L_35 - .L_34)
.L_34:
        /*004c*/ 	.word	0x00000000
        /*0050*/ 	.short	0x0003
        /*0052*/ 	.short	0x0018
        /*0054*/ 	.byte	0x00, 0xf0, 0x11, 0x00


	//----- nvinfo : EIATTR_KPARAM_INFO
	.align		4
.L_35:
        /*0058*/ 	.byte	0x04, 0x17
        /*005a*/ 	.short	(.L_37 - .L_36)
.L_36:
        /*005c*/ 	.word	0x00000000
        /*0060*/ 	.short	0x0002
        /*0062*/ 	.short	0x0010
        /*0064*/ 	.byte	0x00, 0xf5, 0x21, 0x00


	//----- nvinfo : EIATTR_KPARAM_INFO
	.align		4
.L_37:
        /*0068*/ 	.byte	0x04, 0x17
        /*006a*/ 	.short	(.L_39 - .L_38)
.L_38:
        /*006c*/ 	.word	0x00000000
        /*0070*/ 	.short	0x0001
        /*0072*/ 	.short	0x0008
        /*0074*/ 	.byte	0x00, 0xf5, 0x21, 0x00


	//----- nvinfo : EIATTR_KPARAM_INFO
	.align		4
.L_39:
        /*0078*/ 	.byte	0x04, 0x17
        /*007a*/ 	.short	(.L_41 - .L_40)
.L_40:
        /*007c*/ 	.word	0x00000000
        /*0080*/ 	.short	0x0000
        /*0082*/ 	.short	0x0000
        /*0084*/ 	.byte	0x00, 0xf5, 0x21, 0x00


	//----- nvinfo : EIATTR_SPARSE_MMA_MASK
	.align		4
.L_41:
        /*0088*/ 	.byte	0x03, 0x50
        /*008a*/ 	.short	0x0000


	//----- nvinfo : EIATTR_MAXREG_COUNT
	.align		4
        /*008c*/ 	.byte	0x03, 0x1b
        /*008e*/ 	.short	0x00ff


	//----- nvinfo : EIATTR_MERCURY_ISA_VERSION
	.align		4
        /*0090*/ 	.byte	0x03, 0x5f
        /*0092*/ 	.short	0x0101


	//----- nvinfo : EIATTR_VRC_CTA_INIT_COUNT
	.align		4
        /*0094*/ 	.byte	0x02, 0x4a
	.zero		1
	.zero		1


	//----- nvinfo : EIATTR_EXIT_INSTR_OFFSETS
	.align		4
        /*0098*/ 	.byte	0x04, 0x1c
        /*009a*/ 	.short	(.L_43 - .L_42)


	//   ....[0]....
.L_42:
        /*009c*/ 	.word	0x00000070


	//   ....[1]....
        /*00a0*/ 	.word	0x00000460


	//   ....[2]....
        /*00a4*/ 	.word	0x00000550


	//----- nvinfo : EIATTR_CBANK_PARAM_SIZE
	.align		4
.L_43:
        /*00a8*/ 	.byte	0x03, 0x19
        /*00aa*/ 	.short	0x002c


	//----- nvinfo : EIATTR_PARAM_CBANK
	.align		4
        /*00ac*/ 	.byte	0x04, 0x0a
        /*00ae*/ 	.short	(.L_45 - .L_44)
	.align		4
.L_44:
        /*00b0*/ 	.word	index@(.nv.constant0._Z13gather_kernelIfEvPKT_PKlPS0_iiiii)
        /*00b4*/ 	.short	0x0380
        /*00b6*/ 	.short	0x002c


	//----- nvinfo : EIATTR_SW_WAR
	.align		4
.L_45:
        /*00b8*/ 	.byte	0x04, 0x36
        /*00ba*/ 	.short	(.L_47 - .L_46)
.L_46:
        /*00bc*/ 	.word	0x00000008
.L_47:


//--------------------- .nv.info._Z13gather_kernelI6__halfEvPKT_PKlPS1_iiiii --------------------------
	.section	.nv.info._Z13gather_kernelI6__halfEvPKT_PKlPS1_iiiii,"",@"SHT_CUDA_INFO"
	.sectionflags	@""
	.align	4


	//----- nvinfo : EIATTR_CUDA_API_VERSION
	.align		4
        /*0000*/ 	.byte	0x04, 0x37
        /*0002*/ 	.short	(.L_49 - .L_48)
.L_48:
        /*0004*/ 	.word	0x00000082


	//----- nvinfo : EIATTR_KPARAM_INFO
	.align		4
.L_49:
        /*0008*/ 	.byte	0x04, 0x17
        /*000a*/ 	.short	(.L_51 - .L_50)
.L_50:
        /*000c*/ 	.word	0x00000000
        /*0010*/ 	.short	0x0007
        /*0012*/ 	.short	0x0028
        /*0014*/ 	.byte	0x00, 0xf0, 0x11, 0x00


	//----- nvinfo : EIATTR_KPARAM_INFO
	.align		4
.L_51:
        /*0018*/ 	.byte	0x04, 0x17
        /*001a*/ 	.short	(.L_53 - .L_52)
.L_52:
        /*001c*/ 	.word	0x00000000
        /*0020*/ 	.short	0x0006
        /*0022*/ 	.short	0x0024
        /*0024*/ 	.byte	0x00, 0xf0, 0x11, 0x00


	//----- nvinfo : EIATTR_KPARAM_INFO
	.align		4
.L_53:
        /*0028*/ 	.byte	0x04, 0x17
        /*002a*/ 	.short	(.L_55 - .L_54)
.L_54:
        /*002c*/ 	.word	0x00000000
        /*0030*/ 	.short	0x0005
        /*0032*/ 	.short	0x0020
        /*0034*/ 	.byte	0x00, 0xf0, 0x11, 0x00


	//----- nvinfo : EIATTR_KPARAM_INFO
	.align		4
.L_55:
        /*0038*/ 	.byte	0x04, 0x17
        /*003a*/ 	.short	(.L_57 - .L_56)
.L_56:
        /*003c*/ 	.word	0x00000000
        /*0040*/ 	.short	0x0004
        /*0042*/ 	.short	0x001c
        /*0044*/ 	.byte	0x00, 0xf0, 0x11, 0x00


	//----- nvinfo : EIATTR_KPARAM_INFO
	.align		4
.L_57:
        /*0048*/ 	.byte	0x04, 0x17
        /*004a*/ 	.short	(.L_59 - .L_58)
.L_58:
        /*004c*/ 	.word	0x00000000
        /*0050*/ 	.short	0x0003
        /*0052*/ 	.short	0x0018
        /*0054*/ 	.byte	0x00, 0xf0, 0x11, 0x00


	//----- nvinfo : EIATTR_KPARAM_INFO
	.align		4
.L_59:
        /*0058*/ 	.byte	0x04, 0x17
        /*005a*/ 	.short	(.L_61 - .L_60)
.L_60:
        /*005c*/ 	.word	0x00000000
        /*0060*/ 	.short	0x0002
        /*0062*/ 	.short	0x0010
        /*0064*/ 	.byte	0x00, 0xf5, 0x21, 0x00


	//----- nvinfo : EIATTR_KPARAM_INFO
	.align		4
.L_61:
        /*0068*/ 	.byte	0x04, 0x17
        /*006a*/ 	.short	(.L_63 - .L_62)
.L_62:
        /*006c*/ 	.word	0x00000000
        /*0070*/ 	.short	0x0001
        /*0072*/ 	.short	0x0008
        /*0074*/ 	.byte	0x00, 0xf5, 0x21, 0x00


	//----- nvinfo : EIATTR_KPARAM_INFO
	.align		4
.L_63:
        /*0078*/ 	.byte	0x04, 0x17
        /*007a*/ 	.short	(.L_65 - .L_64)
.L_64:
        /*007c*/ 	.word	0x00000000
        /*0080*/ 	.short	0x0000
        /*0082*/ 	.short	0x0000
        /*0084*/ 	.byte	0x00, 0xf5, 0x21, 0x00


	//----- nvinfo : EIATTR_SPARSE_MMA_MASK
	.align		4
.L_65:
        /*0088*/ 	.byte	0x03, 0x50
        /*008a*/ 	.short	0x0000


	//----- nvinfo : EIATTR_MAXREG_COUNT
	.align		4
        /*008c*/ 	.byte	0x03, 0x1b
        /*008e*/ 	.short	0x00ff


	//----- nvinfo : EIATTR_MERCURY_ISA_VERSION
	.align		4
        /*0090*/ 	.byte	0x03, 0x5f
        /*0092*/ 	.short	0x0101


	//----- nvinfo : EIATTR_VRC_CTA_INIT_COUNT
	.align		4
        /*0094*/ 	.byte	0x02, 0x4a
	.zero		1
	.zero		1


	//----- nvinfo : EIATTR_EXIT_INSTR_OFFSETS
	.align		4
        /*0098*/ 	.byte	0x04, 0x1c
        /*009a*/ 	.short	(.L_67 - .L_66)


	//   ....[0]....
.L_66:
        /*009c*/ 	.word	0x00000070


	//   ....[1]....
        /*00a0*/ 	.word	0x00000460


	//   ....[2]....
        /*00a4*/ 	.word	0x00000550


	//----- nvinfo : EIATTR_CBANK_PARAM_SIZE
	.align		4
.L_67:
        /*00a8*/ 	.byte	0x03, 0x19
        /*00aa*/ 	.short	0x002c


	//----- nvinfo : EIATTR_PARAM_CBANK
	.align		4
        /*00ac*/ 	.byte	0x04, 0x0a
        /*00ae*/ 	.short	(.L_69 - .L_68)
	.align		4
.L_68:
        /*00b0*/ 	.word	index@(.nv.constant0._Z13gather_kernelI6__halfEvPKT_PKlPS1_iiiii)
        /*00b4*/ 	.short	0x0380
        /*00b6*/ 	.short	0x002c


	//----- nvinfo : EIATTR_SW_WAR
	.align		4
.L_69:
        /*00b8*/ 	.byte	0x04, 0x36
        /*00ba*/ 	.short	(.L_71 - .L_70)
.L_70:
        /*00bc*/ 	.word	0x00000008
.L_71:


//--------------------- .nv.info._Z26optimized_gather_kernel_2dIfEvPKT_PKlPS0_ii --------------------------
	.section	.nv.info._Z26optimized_gather_kernel_2dIfEvPKT_PKlPS0_ii,"",@"SHT_CUDA_INFO"
	.sectionflags	@""
	.align	4


	//----- nvinfo : EIATTR_CUDA_API_VERSION
	.align		4
        /*0000*/ 	.byte	0x04, 0x37
        /*0002*/ 	.short	(.L_73 - .L_72)
.L_72:
        /*0004*/ 	.word	0x00000082


	//----- nvinfo : EIATTR_KPARAM_INFO
	.align		4
.L_73:
        /*0008*/ 	.byte	0x04, 0x17
        /*000a*/ 	.short	(.L_75 - .L_74)
.L_74:
        /*000c*/ 	.word	0x00000000
        /*0010*/ 	.short	0x0004
        /*0012*/ 	.short	0x001c
        /*0014*/ 	.byte	0x00, 0xf0, 0x11, 0x00


	//----- nvinfo : EIATTR_KPARAM_INFO
	.align		4
.L_75:
        /*0018*/ 	.byte	0x04, 0x17
        /*001a*/ 	.short	(.L_77 - .L_76)
.L_76:
        /*001c*/ 	.word	0x00000000
        /*0020*/ 	.short	0x0003
        /*0022*/ 	.short	0x0018
        /*0024*/ 	.byte	0x00, 0xf0, 0x11, 0x00


	//----- nvinfo : EIATTR_KPARAM_INFO
	.align		4
.L_77:
        /*0028*/ 	.byte	0x04, 0x17
        /*002a*/ 	.short	(.L_79 - .L_78)
.L_78:
        /*002c*/ 	.word	0x00000000
        /*0030*/ 	.short	0x0002
        /*0032*/ 	.short	0x0010
        /*0034*/ 	.byte	0x00, 0xf5, 0x21, 0x00


	//----- nvinfo : EIATTR_KPARAM_INFO
	.align		4
.L_79:
        /*0038*/ 	.byte	0x04, 0x17
        /*003a*/ 	.short	(.L_81 - .L_80)
.L_80:
        /*003c*/ 	.word	0x00000000
        /*0040*/ 	.short	0x0001
        /*0042*/ 	.short	0x0008
        /*0044*/ 	.byte	0x00, 0xf5, 0x21, 0x00


	//----- nvinfo : EIATTR_KPARAM_INFO
	.align		4
.L_81:
        /*0048*/ 	.byte	0x04, 0x17
        /*004a*/ 	.short	(.L_83 - .L_82)
.L_82:
        /*004c*/ 	.word	0x00000000
        /*0050*/ 	.short	0x0000
        /*0052*/ 	.short	0x0000
        /*0054*/ 	.byte	0x00, 0xf5, 0x21, 0x00


	//----- nvinfo : EIATTR_SPARSE_MMA_MASK
	.align		4
.L_83:
        /*0058*/ 	.byte	0x03, 0x50
        /*005a*/ 	.short	0x0000


	//----- nvinfo : EIATTR_MAXREG_COUNT
	.align		4
        /*005c*/ 	.byte	0x03, 0x1b
        /*005e*/ 	.short	0x00ff


	//----- nvinfo : EIATTR_MERCURY_ISA_VERSION
	.align		4
        /*0060*/ 	.byte	0x03, 0x5f
        /*0062*/ 	.short	0x0101


	//----- nvinfo : EIATTR_VRC_CTA_INIT_COUNT
	.align		4
        /*0064*/ 	.byte	0x02, 0x4a
	.zero		1
	.zero		1


	//----- nvinfo : EIATTR_EXIT_INSTR_OFFSETS
	.align		4
        /*0068*/ 	.byte	0x04, 0x1c
        /*006a*/ 	.short	(.L_85 - .L_84)


	//   ....[0]....
.L_84:
        /*006c*/ 	.word	0x00000040


	//   ....[1]....
        /*0070*/ 	.word	0x00000120


	//   ....[2]....
        /*0074*/ 	.word	0x000001c0


	//----- nvinfo : EIATTR_CBANK_PARAM_SIZE
	.align		4
.L_85:
        /*0078*/ 	.byte	0x03, 0x19
        /*007a*/ 	.short	0x0020


	//----- nvinfo : EIATTR_PARAM_CBANK
	.align		4
        /*007c*/ 	.byte	0x04, 0x0a
        /*007e*/ 	.short	(.L_87 - .L_86)
	.align		4
.L_86:
        /*0080*/ 	.word	index@(.nv.constant0._Z26optimized_gather_kernel_2dIfEvPKT_PKlPS0_ii)
        /*0084*/ 	.short	0x0380
        /*0086*/ 	.short	0x0020


	//----- nvinfo : EIATTR_SW_WAR
	.align		4
.L_87:
        /*0088*/ 	.byte	0x04, 0x36
        /*008a*/ 	.short	(.L_89 - .L_88)
.L_88:
        /*008c*/ 	.word	0x00000008
.L_89:


//--------------------- .nv.info._Z26optimized_gather_kernel_2dI6__halfEvPKT_PKlPS1_ii --------------------------
	.section	.nv.info._Z26optimized_gather_kernel_2dI6__halfEvPKT_PKlPS1_ii,"",@"SHT_CUDA_INFO"
	.sectionflags	@""
	.align	4


	//----- nvinfo : EIATTR_CUDA_API_VERSION
	.align		4
        /*0000*/ 	.byte	0x04, 0x37
        /*0002*/ 	.short	(.L_91 - .L_90)
.L_90:
        /*0004*/ 	.word	0x00000082


	//----- nvinfo : EIATTR_KPARAM_INFO
	.align		4
.L_91:
        /*0008*/ 	.byte	0x04, 0x17
        /*000a*/ 	.short	(.L_93 - .L_92)
.L_92:
        /*000c*/ 	.word	0x00000000
        /*0010*/ 	.short	0x0004
        /*0012*/ 	.short	0x001c
        /*0014*/ 	.byte	0x00, 0xf0, 0x11, 0x00


	//----- nvinfo : EIATTR_KPARAM_INFO
	.align		4
.L_93:
        /*0018*/ 	.byte	0x04, 0x17
        /*001a*/ 	.short	(.L_95 - .L_94)
.L_94:
        /*001c*/ 	.word	0x00000000
        /*0020*/ 	.short	0x0003
        /*0022*/ 	.short	0x0018
        /*0024*/ 	.byte	0x00, 0xf0, 0x11, 0x00


	//----- nvinfo : EIATTR_KPARAM_INFO
	.align		4
.L_95:
        /*0028*/ 	.byte	0x04, 0x17
        /*002a*/ 	.short	(.L_97 - .L_96)
.L_96:
        /*002c*/ 	.word	0x00000000
        /*0030*/ 	.short	0x0002
        /*0032*/ 	.short	0x0010
        /*0034*/ 	.byte	0x00, 0xf5, 0x21, 0x00


	//----- nvinfo : EIATTR_KPARAM_INFO
	.align		4
.L_97:
        /*0038*/ 	.byte	0x04, 0x17
        /*003a*/ 	.short	(.L_99 - .L_98)
.L_98:
        /*003c*/ 	.word	0x00000000
        /*0040*/ 	.short	0x0001
        /*0042*/ 	.short	0x0008
        /*0044*/ 	.byte	0x00, 0xf5, 0x21, 0x00


	//----- nvinfo : EIATTR_KPARAM_INFO
	.align		4
.L_99:
        /*0048*/ 	.byte	0x04, 0x17
        /*004a*/ 	.short	(.L_101 - .L_100)
.L_100:
        /*004c*/ 	.word	0x00000000
        /*0050*/ 	.short	0x0000
        /*0052*/ 	.short	0x0000
        /*0054*/ 	.byte	0x00, 0xf5, 0x21, 0x00


	//----- nvinfo : EIATTR_SPARSE_MMA_MASK
	.align		4
.L_101:
        /*0058*/ 	.byte	0x03, 0x50
        /*005a*/ 	.short	0x0000


	//----- nvinfo : EIATTR_MAXREG_COUNT
	.align		4
        /*005c*/ 	.byte	0x03, 0x1b
        /*005e*/ 	.short	0x00ff


	//----- nvinfo : EIATTR_MERCURY_ISA_VERSION
	.align		4
        /*0060*/ 	.byte	0x03, 0x5f
        /*0062*/ 	.short	0x0101


	//----- nvinfo : EIATTR_VRC_CTA_INIT_COUNT
	.align		4
        /*0064*/ 	.byte	0x02, 0x4a
	.zero		1
	.zero		1


	//----- nvinfo : EIATTR_EXIT_INSTR_OFFSETS
	.align		4
        /*0068*/ 	.byte	0x04, 0x1c
        /*006a*/ 	.short	(.L_103 - .L_102)


	//   ....[0]....
.L_102:
        /*006c*/ 	.word	0x00000040


	//   ....[1]....
        /*0070*/ 	.word	0x00000120


	//   ....[2]....
        /*0074*/ 	.word	0x000001c0


	//----- nvinfo : EIATTR_CBANK_PARAM_SIZE
	.align		4
.L_103:
        /*0078*/ 	.byte	0x03, 0x19
        /*007a*/ 	.short	0x0020


	//----- nvinfo : EIATTR_PARAM_CBANK
	.align		4
        /*007c*/ 	.byte	0x04, 0x0a
        /*007e*/ 	.short	(.L_105 - .L_104)
	.align		4
.L_104:
        /*0080*/ 	.word	index@(.nv.constant0._Z26optimized_gather_kernel_2dI6__halfEvPKT_PKlPS1_ii)
        /*0084*/ 	.short	0x0380
        /*0086*/ 	.short	0x0020


	//----- nvinfo : EIATTR_SW_WAR
	.align		4
.L_105:
        /*0088*/ 	.byte	0x04, 0x36
        /*008a*/ 	.short	(.L_107 - .L_106)
.L_106:
        /*008c*/ 	.word	0x00000008
.L_107:


//--------------------- .nv.callgraph             --------------------------
	.section	.nv.callgraph,"",@"SHT_CUDA_CALLGRAPH"
	.align	4
	.sectionentsize	8
	.align		4
        /*0000*/ 	.word	0x00000000
	.align		4
        /*0004*/ 	.word	0xffffffff
	.align		4
        /*0008*/ 	.word	0x00000000
	.align		4
        /*000c*/ 	.word	0xfffffffe
	.align		4
        /*0010*/ 	.word	0x00000000
	.align		4
        /*0014*/ 	.word	0xfffffffd
	.align		4
        /*0018*/ 	.word	0x00000000
	.align		4
        /*001c*/ 	.word	0xfffffffc


//--------------------- .text._Z13gather_kernelIfEvPKT_PKlPS0_iiiii --------------------------
	.section	.text._Z13gather_kernelIfEvPKT_PKlPS0_iiiii,"ax",@progbits
	.align	128
        .global         _Z13gather_kernelIfEvPKT_PKlPS0_iiiii
        .type           _Z13gather_kernelIfEvPKT_PKlPS0_iiiii,@function
        .size           _Z13gather_kernelIfEvPKT_PKlPS0_iiiii,(.L_x_6 - _Z13gather_kernelIfEvPKT_PKlPS0_iiiii)
        .other          _Z13gather_kernelIfEvPKT_PKlPS0_iiiii,@"STO_CUDA_ENTRY STV_DEFAULT"
_Z13gather_kernelIfEvPKT_PKlPS0_iiiii:
.text._Z13gather_kernelIfEvPKT_PKlPS0_iiiii:
[----:B------:R-:W-:Y:S01]  /*0000*/  LDC R1, c[0x0][0x37c] ;  /* 0x0000df00ff017b82 */ /* 0x000fe20000000800 */
[----:B------:R-:W0:Y:S07]  /*0010*/  S2R R3, SR_TID.X ;  /* 0x0000000000037919 */ /* 0x000e2e0000002100 */
[----:B------:R-:W0:Y:S01]  /*0020*/  S2UR UR4, SR_CTAID.X ;  /* 0x00000000000479c3 */ /* 0x000e220000002500 */
[----:B------:R-:W1:Y:S07]  /*0030*/  LDCU UR5, c[0x0][0x3a8] ;  /* 0x00007500ff0577ac */ /* 0x000e6e0008000800 */
[----:B------:R-:W0:Y:S02]  /*0040*/  LDC R0, c[0x0][0x360] ;  /* 0x0000d800ff007b82 */ /* 0x000e240000000800 */
[----:B0-----:R-:W-:-:S05]  /*0050*/  IMAD R0, R0, UR4, R3 ;  /* 0x0000000400007c24 */ /* 0x001fca000f8e0203 */
[----:B-1----:R-:W-:-:S13]  /*0060*/  ISETP.GE.AND P0, PT, R0, UR5, PT ;  /* 0x0000000500007c0c */ /* 0x002fda000bf06270 */
[----:B------:R-:W-:Y:S05]  /*0070*/  @P0 EXIT ;  /* 0x000000000000094d */ /* 0x000fea0003800000 */
[----:B------:R-:W0:Y:S01]  /*0080*/  LDC R3, c[0x0][0x3a0] ;  /* 0x0000e800ff037b82 */ /* 0x000e220000000800 */
[----:B------:R-:W-:Y:S01]  /*0090*/  IABS R8, R0 ;  /* 0x0000000000087213 */ /* 0x000fe20000000000 */
[----:B------:R-:W1:Y:S01]  /*00a0*/  LDCU.64 UR4, c[0x0][0x358] ;  /* 0x00006b00ff0477ac */ /* 0x000e620008000a00 */
[----:B------:R-:W2:Y:S05]  /*00b0*/  LDCU UR7, c[0x0][0x39c] ;  /* 0x00007380ff0777ac */ /* 0x000eaa0008000800 */
[----:B------:R-:W3:Y:S01]  /*00c0*/  LDC R4, c[0x0][0x3a4] ;  /* 0x0000e900ff047b82 */ /* 0x000ee20000000800 */
[----:B0-----:R-:W-:-:S04]  /*00d0*/  IABS R2, R3 ;  /* 0x0000000300027213 */ /* 0x001fc80000000000 */
[----:B------:R-:W0:Y:S01]  /*00e0*/  I2F.RP R5, R2 ;  /* 0x0000000200057306 */ /* 0x000e220000209400 */
[----:B---3--:R-:W-:-:S07]  /*00f0*/  IABS R11, R4 ;  /* 0x00000004000b7213 */ /* 0x008fce0000000000 */
[----:B------:R-:W3:Y:S08]  /*0100*/  I2F.RP R10, R11 ;  /* 0x0000000b000a7306 */ /* 0x000ef00000209400 */
[----:B0-----:R-:W0:Y:S08]  /*0110*/  MUFU.RCP R5, R5 ;  /* 0x0000000500057308 */ /* 0x001e300000001000 */
[----:B---3--:R-:W-:Y:S01]  /*0120*/  MUFU.RCP R10, R10 ;  /* 0x0000000a000a7308 */ /* 0x008fe20000001000 */
[----:B0-----:R-:W-:-:S07]  /*0130*/  VIADD R6, R5, 0xffffffe ;  /* 0x0ffffffe05067836 */ /* 0x001fce0000000000 */
[----:B------:R0:W3:Y:S02]  /*0140*/  F2I.FTZ.U32.TRUNC.NTZ R7, R6 ;  /* 0x0000000600077305 */ /* 0x0000e4000021f000 */
[----:B0-----:R-:W-:Y:S02]  /*0150*/  IMAD.MOV.U32 R6, RZ, RZ, RZ ;  /* 0x000000ffff067224 */ /* 0x001fe400078e00ff */
[----:B---3--:R-:W-:-:S04]  /*0160*/  IMAD.MOV R9, RZ, RZ, -R7 ;  /* 0x000000ffff097224 */ /* 0x008fc800078e0a07 */
[----:B------:R-:W-:-:S04]  /*0170*/  IMAD R9, R9, R2, RZ ;  /* 0x0000000209097224 */ /* 0x000fc800078e02ff */
[----:B------:R-:W-:Y:S01]  /*0180*/  IMAD.HI.U32 R7, R7, R9, R6 ;  /* 0x0000000907077227 */ /* 0x000fe200078e0006 */
[----:B------:R-:W-:-:S04]  /*0190*/  LOP3.LUT R6, R0, R3, RZ, 0x3c, !PT ;  /* 0x0000000300067212 */ /* 0x000fc800078e3cff */
[----:B------:R-:W-:Y:S01]  /*01a0*/  ISETP.GE.AND P2, PT, R6, RZ, PT ;  /* 0x000000ff0600720c */ /* 0x000fe20003f46270 */
[----:B------:R-:W-:Y:S01]  /*01b0*/  IMAD.HI.U32 R7, R7, R8, RZ ;  /* 0x0000000807077227 */ /* 0x000fe200078e00ff */
[----:B------:R-:W-:-:S04]  /*01c0*/  LOP3.LUT R6, RZ, R3, RZ, 0x33, !PT ;  /* 0x00000003ff067212 */ /* 0x000fc800078e33ff */
[----:B------:R-:W-:-:S05]  /*01d0*/  IADD3 R5, PT, PT, -R7, RZ, RZ ;  /* 0x000000ff07057210 */ /* 0x000fca0007ffe1ff */
[----:B------:R-:W-:Y:S02]  /*01e0*/  IMAD R5, R2, R5, R8 ;  /* 0x0000000502057224 */ /* 0x000fe400078e0208 */
[----:B------:R-:W-:-:S03]  /*01f0*/  VIADD R8, R10, 0xffffffe ;  /* 0x0ffffffe0a087836 */ /* 0x000fc60000000000 */
[----:B------:R-:W-:Y:S01]  /*0200*/  ISETP.GT.U32.AND P1, PT, R2, R5, PT ;  /* 0x000000050200720c */ /* 0x000fe20003f24070 */
[----:B------:R0:W3:Y:S02]  /*0210*/  F2I.FTZ.U32.TRUNC.NTZ R9, R8 ;  /* 0x0000000800097305 */ /* 0x0000e4000021f000 */
[----:B0-----:R-:W-:-:S10]  /*0220*/  IMAD.MOV.U32 R8, RZ, RZ, RZ ;  /* 0x000000ffff087224 */ /* 0x001fd400078e00ff */
[----:B------:R-:W-:Y:S01]  /*0230*/  @!P1 IMAD.IADD R5, R5, 0x1, -R2 ;  /* 0x0000000105059824 */ /* 0x000fe200078e0a02 */
[----:B------:R-:W-:Y:S02]  /*0240*/  @!P1 IADD3 R7, PT, PT, R7, 0x1, RZ ;  /* 0x0000000107079810 */ /* 0x000fe40007ffe0ff */
[----:B------:R-:W-:Y:S01]  /*0250*/  ISETP.NE.AND P1, PT, R3, RZ, PT ;  /* 0x000000ff0300720c */ /* 0x000fe20003f25270 */
[----:B---3--:R-:W-:Y:S01]  /*0260*/  IMAD.MOV R10, RZ, RZ, -R9 ;  /* 0x000000ffff0a7224 */ /* 0x008fe200078e0a09 */
[----:B------:R-:W-:-:S13]  /*0270*/  ISETP.GE.U32.AND P0, PT, R5, R2, PT ;  /* 0x000000020500720c */ /* 0x000fda0003f06070 */
[----:B------:R-:W-:-:S05]  /*0280*/  @P0 VIADD R7, R7, 0x1 ;  /* 0x0000000107070836 */ /* 0x000fca0000000000 */
[----:B------:R-:W-:-:S04]  /*0290*/  @!P2 IADD3 R7, PT, PT, -R7, RZ, RZ ;  /* 0x000000ff0707a210 */ /* 0x000fc80007ffe1ff */
[----:B------:R-:W-:Y:S01]  /*02a0*/  SEL R13, R6, R7, !P1 ;  /* 0x00000007060d7207 */ /* 0x000fe20004800000 */
[----:B------:R-:W-:-:S03]  /*02b0*/  IMAD R7, R10, R11, RZ ;  /* 0x0000000b0a077224 */ /* 0x000fc600078e02ff */
[----:B------:R-:W-:Y:S01]  /*02c0*/  IABS R10, R13 ;  /* 0x0000000d000a7213 */ /* 0x000fe20000000000 */
[----:B------:R-:W-:-:S04]  /*02d0*/  IMAD.HI.U32 R8, R9, R7, R8 ;  /* 0x0000000709087227 */ /* 0x000fc800078e0008 */
[----:B------:R-:W-:-:S04]  /*02e0*/  IMAD.MOV.U32 R9, RZ, RZ, R10 ;  /* 0x000000ffff097224 */ /* 0x000fc800078e000a */
[----:B------:R-:W-:-:S05]  /*02f0*/  IMAD.HI.U32 R7, R8, R9, RZ ;  /* 0x0000000908077227 */ /* 0x000fca00078e00ff */
[----:B------:R-:W-:-:S05]  /*0300*/  IADD3 R8, PT, PT, -R7, RZ, RZ ;  /* 0x000000ff07087210 */ /* 0x000fca0007ffe1ff */
[----:B------:R-:W-:-:S05]  /*0310*/  IMAD R8, R11, R8, R9 ;  /* 0x000000080b087224 */ /* 0x000fca00078e0209 */
[----:B------:R-:W-:-:S13]  /*0320*/  ISETP.GT.U32.AND P3, PT, R11, R8, PT ;  /* 0x000000080b00720c */ /* 0x000fda0003f64070 */
[----:B------:R-:W-:Y:S02]  /*0330*/  @!P3 IMAD.IADD R8, R8, 0x1, -R11 ;  /* 0x000000010808b824 */ /* 0x000fe400078e0a0b */
[----:B------:R-:W-:Y:S01]  /*0340*/  @!P3 VIADD R7, R7, 0x1 ;  /* 0x000000010707b836 */ /* 0x000fe20000000000 */
[----:B------:R-:W-:Y:S02]  /*0350*/  ISETP.NE.AND P3, PT, R4, RZ, PT ;  /* 0x000000ff0400720c */ /* 0x000fe40003f65270 */
[----:B------:R-:W-:Y:S02]  /*0360*/  ISETP.GE.U32.AND P0, PT, R8, R11, PT ;  /* 0x0000000b0800720c */ /* 0x000fe40003f06070 */
[----:B------:R-:W-:-:S04]  /*0370*/  LOP3.LUT R8, R13, R4, RZ, 0x3c, !PT ;  /* 0x000000040d087212 */ /* 0x000fc800078e3cff */
[----:B------:R-:W-:Y:S02]  /*0380*/  ISETP.GE.AND P2, PT, R8, RZ, PT ;  /* 0x000000ff0800720c */ /* 0x000fe40003f46270 */
[----:B------:R-:W0:Y:S05]  /*0390*/  LDC.64 R8, c[0x0][0x388] ;  /* 0x0000e200ff087b82 */ /* 0x000e2a0000000a00 */
[----:B------:R-:W-:-:S05]  /*03a0*/  @P0 IADD3 R7, PT, PT, R7, 0x1, RZ ;  /* 0x0000000107070810 */ /* 0x000fca0007ffe0ff */
[----:B------:R-:W-:-:S04]  /*03b0*/  IMAD.MOV.U32 R15, RZ, RZ, R7 ;  /* 0x000000ffff0f7224 */ /* 0x000fc800078e0007 */
[----:B------:R-:W-:Y:S01]  /*03c0*/  @!P2 IMAD.MOV R15, RZ, RZ, -R15 ;  /* 0x000000ffff0fa224 */ /* 0x000fe200078e0a0f */
[----:B------:R-:W-:-:S04]  /*03d0*/  @!P3 LOP3.LUT R15, RZ, R4, RZ, 0x33, !PT ;  /* 0x00000004ff0fb212 */ /* 0x000fc800078e33ff */
[----:B------:R-:W-:-:S05]  /*03e0*/  IADD3 R7, PT, PT, -R15, RZ, RZ ;  /* 0x000000ff0f077210 */ /* 0x000fca0007ffe1ff */
[----:B------:R-:W-:-:S04]  /*03f0*/  IMAD R7, R4, R7, R13 ;  /* 0x0000000704077224 */ /* 0x000fc800078e020d */
[----:B0-----:R-:W-:-:S05]  /*0400*/  IMAD.WIDE R8, R7, 0x8, R8 ;  /* 0x0000000807087825 */ /* 0x001fca00078e0208 */
[----:B-1----:R-:W3:Y:S01]  /*0410*/  LDG.E.64 R10, desc[UR4][R8.64] ;  /* 0x00000004080a7981 */ /* 0x002ee2000c1e1b00 */
[----:B--2---:R-:W-:Y:S02]  /*0420*/  USHF.R.S32.HI UR6, URZ, 0x1f, UR7 ;  /* 0x0000001fff067899 */ /* 0x004fe40008011407 */
[----:B---3--:R-:W-:-:S04]  /*0430*/  ISETP.GE.U32.AND P0, PT, R10, UR7, PT ;  /* 0x000000070a007c0c */ /* 0x008fc8000bf06070 */
[----:B------:R-:W-:-:S04]  /*0440*/  ISETP.GE.AND.EX P0, PT, R11, UR6, PT, P0 ;  /* 0x000000060b007c0c */ /* 0x000fc8000bf06300 */
[----:B------:R-:W-:-:S13]  /*0450*/  ISETP.LT.OR P0, PT, R11, RZ, P0 ;  /* 0x000000ff0b00720c */ /* 0x000fda0000701670 */
[----:B------:R-:W-:Y:S05]  /*0460*/  @P0 EXIT ;  /* 0x000000000000094d */ /* 0x000fea0003800000 */
[----:B------:R-:W-:Y:S01]  /*0470*/  ISETP.GE.AND P2, PT, R0, RZ, PT ;  /* 0x000000ff0000720c */ /* 0x000fe20003f46270 */
[----:B------:R-:W0:Y:S01]  /*0480*/  LDC.64 R8, c[0x0][0x380] ;  /* 0x0000e000ff087b82 */ /* 0x000e220000000a00 */
[----:B------:R-:W-:Y:S01]  /*0490*/  ISETP.GT.U32.AND P0, PT, R2, R5, PT ;  /* 0x000000050200720c */ /* 0x000fe20003f04070 */
[----:B------:R-:W-:Y:S02]  /*04a0*/  IMAD.IADD R2, R5, 0x1, -R2 ;  /* 0x0000000105027824 */ /* 0x000fe400078e0a02 */
[----:B------:R-:W-:-:S03]  /*04b0*/  IMAD R10, R15, UR7, R10 ;  /* 0x000000070f0a7c24 */ /* 0x000fc6000f8e020a */
[----:B------:R-:W-:-:S05]  /*04c0*/  SEL R5, R2, R5, !P0 ;  /* 0x0000000502057207 */ /* 0x000fca0004000000 */
[----:B------:R-:W-:-:S04]  /*04d0*/  @!P2 IADD3 R5, PT, PT, -R5, RZ, RZ ;  /* 0x000000ff0505a210 */ /* 0x000fc80007ffe1ff */
[----:B------:R-:W-:Y:S02]  /*04e0*/  SEL R6, R6, R5, !P1 ;  /* 0x0000000506067207 */ /* 0x000fe40004800000 */
[----:B------:R-:W1:Y:S03]  /*04f0*/  LDC.64 R4, c[0x0][0x390] ;  /* 0x0000e400ff047b82 */ /* 0x000e660000000a00 */
[----:B------:R-:W-:-:S04]  /*0500*/  IMAD R3, R10, R3, R6 ;  /* 0x000000030a037224 */ /* 0x000fc800078e0206 */
[----:B0-----:R-:W-:-:S06]  /*0510*/  IMAD.WIDE R2, R3, 0x4, R8 ;  /* 0x0000000403027825 */ /* 0x001fcc00078e0208 */
[----:B------:R-:W2:Y:S01]  /*0520*/  LDG.E R3, desc[UR4][R2.64] ;  /* 0x0000000402037981 */ /* 0x000ea2000c1e1900 */
[----:B-1----:R-:W-:-:S05]  /*0530*/  IMAD.WIDE R4, R0, 0x4, R4 ;  /* 0x0000000400047825 */ /* 0x002fca00078e0204 */
[----:B--2---:R-:W-:Y:S01]  /*0540*/  STG.E desc[UR4][R4.64], R3 ;  /* 0x0000000304007986 */ /* 0x004fe2000c101904 */
[----:B------:R-:W-:Y:S05]  /*0550*/  EXIT ;  /* 0x000000000000794d */ /* 0x000fea0003800000 */
.L_x_0:
[----:B------:R-:W-:-:S00]  /*0560*/  BRA `(.L_x_0) ;  /* 0xfffffffc00fc7947 */ /* 0x000fc0000383ffff */
[----:B------:R-:W-:-:S00]  /*0570*/  NOP ;  /* 0x0000000000007918 */ /* 0x000fc00000000000 */
        /* <DEDUP_REMOVED lines=8> */
.L_x_6:


//--------------------- .text._Z13gather_kernelI6__halfEvPKT_PKlPS1_iiiii --------------------------
	.section	.text._Z13gather_kernelI6__halfEvPKT_PKlPS1_iiiii,"ax",@progbits
	.align	128
        .global         _Z13gather_kernelI6__halfEvPKT_PKlPS1_iiiii
        .type           _Z13gather_kernelI6__halfEvPKT_PKlPS1_iiiii,@function
        .size           _Z13gather_kernelI6__halfEvPKT_PKlPS1_iiiii,(.L_x_7 - _Z13gather_kernelI6__halfEvPKT_PKlPS1_iiiii)
        .other          _Z13gather_kernelI6__halfEvPKT_PKlPS1_iiiii,@"STO_CUDA_ENTRY STV_DEFAULT"
_Z13gather_kernelI6__halfEvPKT_PKlPS1_iiiii:
.text._Z13gather_kernelI6__halfEvPKT_PKlPS1_iiiii:
        /* <DEDUP_REMOVED lines=74> */
[----:B------:R-:W-:-:S05]  /*04a0*/  IMAD.IADD R2, R5, 0x1, -R2 ;  /* 0x0000000105027824 */ /* 0x000fca00078e0a02 */
[----:B------:R-:W-:-:S05]  /*04b0*/  SEL R5, R2, R5, !P0 ;  /* 0x0000000502057207 */ /* 0x000fca0004000000 */
[----:B------:R-:W-:-:S04]  /*04c0*/  @!P2 IADD3 R5, PT, PT, -R5, RZ, RZ ;  /* 0x000000ff0505a210 */ /* 0x000fc80007ffe1ff */
[----:B------:R-:W-:Y:S01]  /*04d0*/  SEL R6, R6, R5, !P1 ;  /* 0x0000000506067207 */ /* 0x000fe20004800000 */
[----:B------:R-:W-:-:S04]  /*04e0*/  IMAD R5, R15, UR7, R10 ;  /* 0x000000070f057c24 */ /* 0x000fc8000f8e020a */
[----:B------:R-:W-:Y:S02]  /*04f0*/  IMAD R5, R5, R3, R6 ;  /* 0x0000000305057224 */ /* 0x000fe400078e0206 */
[----:B------:R-:W1:Y:S02]  /*0500*/  LDC.64 R2, c[0x0][0x390] ;  /* 0x0000e400ff027b82 */ /* 0x000e640000000a00 */
[----:B0-----:R-:W-:-:S06]  /*0510*/  IMAD.WIDE R4, R5, 0x2, R8 ;  /* 0x0000000205047825 */ /* 0x001fcc00078e0208 */
[----:B------:R-:W2:Y:S01]  /*0520*/  LDG.E.U16 R5, desc[UR4][R4.64] ;  /* 0x0000000404057981 */ /* 0x000ea2000c1e1500 */
[----:B-1----:R-:W-:-:S05]  /*0530*/  IMAD.WIDE R2, R0, 0x2, R2 ;  /* 0x0000000200027825 */ /* 0x002fca00078e0202 */
[----:B--2---:R-:W-:Y:S01]  /*0540*/  STG.E.U16 desc[UR4][R2.64], R5 ;  /* 0x0000000502007986 */ /* 0x004fe2000c101504 */
[----:B------:R-:W-:Y:S05]  /*0550*/  EXIT ;  /* 0x000000000000794d */ /* 0x000fea0003800000 */
.L_x_1:
        /* <DEDUP_REMOVED lines=10> */
.L_x_7:


//--------------------- .text._Z26optimized_gather_kernel_2dIfEvPKT_PKlPS0_ii --------------------------
	.section	.text._Z26optimized_gather_kernel_2dIfEvPKT_PKlPS0_ii,"ax",@progbits
	.align	128
        .global         _Z26optimized_gather_kernel_2dIfEvPKT_PKlPS0_ii
        .type           _Z26optimized_gather_kernel_2dIfEvPKT_PKlPS0_ii,@function
        .size           _Z26optimized_gather_kernel_2dIfEvPKT_PKlPS0_ii,(.L_x_8 - _Z26optimized_gather_kernel_2dIfEvPKT_PKlPS0_ii)
        .other          _Z26optimized_gather_kernel_2dIfEvPKT_PKlPS0_ii,@"STO_CUDA_ENTRY STV_DEFAULT"
_Z26optimized_gather_kernel_2dIfEvPKT_PKlPS0_ii:
.text._Z26optimized_gather_kernel_2dIfEvPKT_PKlPS0_ii:
[----:B------:R-:W-:Y:S01]  /*0000*/  LDC R1, c[0x0][0x37c] ;  /* 0x0000df00ff017b82 */ /* 0x000fe20000000800 */
[----:B------:R-:W0:Y:S01]  /*0010*/  S2R R11, SR_TID.X ;  /* 0x00000000000b7919 */ /* 0x000e220000002100 */
[----:B------:R-:W0:Y:S02]  /*0020*/  LDCU UR4, c[0x0][0x398] ;  /* 0x00007300ff0477ac */ /* 0x000e240008000800 */
[----:B0-----:R-:W-:-:S13]  /*0030*/  ISETP.GE.AND P0, PT, R11, UR4, PT ;  /* 0x000000040b007c0c */ /* 0x001fda000bf06270 */
[----:B------:R-:W-:Y:S05]  /*0040*/  @P0 EXIT ;  /* 0x000000000000094d */ /* 0x000fea0003800000 */
[----:B------:R-:W0:Y:S01]  /*0050*/  S2R R13, SR_CTAID.Y ;  /* 0x00000000000d7919 */ /* 0x000e220000002600 */
[----:B------:R-:W0:Y:S01]  /*0060*/  LDC.64 R2, c[0x0][0x388] ;  /* 0x0000e200ff027b82 */ /* 0x000e220000000a00 */
[----:B------:R-:W1:Y:S01]  /*0070*/  LDCU.64 UR6, c[0x0][0x358] ;  /* 0x00006b00ff0677ac */ /* 0x000e620008000a00 */
[----:B------:R-:W2:Y:S06]  /*0080*/  LDCU UR5, c[0x0][0x398] ;  /* 0x00007300ff0577ac */ /* 0x000eac0008000800 */
[----:B------:R-:W3:Y:S08]  /*0090*/  LDC.64 R6, c[0x0][0x380] ;  /* 0x0000e000ff067b82 */ /* 0x000ef00000000a00 */
[----:B------:R-:W4:Y:S01]  /*00a0*/  LDC.64 R8, c[0x0][0x390] ;  /* 0x0000e400ff087b82 */ /* 0x000f220000000a00 */
[----:B0-----:R-:W-:-:S05]  /*00b0*/  IMAD.WIDE.U32 R2, R13, 0x8, R2 ;  /* 0x000000080d027825 */ /* 0x001fca00078e0002 */
[----:B-1----:R0:W5:Y:S01]  /*00c0*/  LDG.E.CONSTANT R0, desc[UR6][R2.64] ;  /* 0x0000000602007981 */ /* 0x002162000c1e9900 */
[----:B------:R-:W-:Y:S01]  /*00d0*/  HFMA2 R10, -RZ, RZ, 0, 0 ;  /* 0x00000000ff0a7431 */ /* 0x000fe200000001ff */
[----:B------:R-:W-:-:S04]  /*00e0*/  UIADD3 UR4, UPT, UPT, UR4, 0x7f, URZ ;  /* 0x0000007f04047890 */ /* 0x000fc8000fffe0ff */
[----:B--23--:R-:W-:-:S12]  /*00f0*/  USHF.R.U32.HI UR4, URZ, 0x7, UR4 ;  /* 0x00000007ff047899 */ /* 0x00cfd80008011604 */
.L_x_2:
[----:B-1----:R-:W-:-:S04]  /*0100*/  LEA R5, R10, R11, 0x7 ;  /* 0x0000000b0a057211 */ /* 0x002fc800078e38ff */
[----:B------:R-:W-:-:S13]  /*0110*/  ISETP.GE.AND P0, PT, R5, UR5, PT ;  /* 0x0000000505007c0c */ /* 0x000fda000bf06270 */
[----:B------:R-:W-:Y:S05]  /*0120*/  @P0 EXIT ;  /* 0x000000000000094d */ /* 0x000fea0003800000 */
[----:B0----5:R-:W-:-:S04]  /*0130*/  IMAD R3, R0, UR5, R5 ;  /* 0x0000000500037c24 */ /* 0x021fc8000f8e0205 */
[----:B------:R-:W-:-:S06]  /*0140*/  IMAD.WIDE R2, R3, 0x4, R6 ;  /* 0x0000000403027825 */ /* 0x000fcc00078e0206 */
[----:B------:R-:W2:Y:S01]  /*0150*/  LDG.E.CONSTANT R3, desc[UR6][R2.64] ;  /* 0x0000000602037981 */ /* 0x000ea2000c1e9900 */
[----:B------:R-:W-:Y:S01]  /*0160*/  IMAD R5, R13, UR5, R5 ;  /* 0x000000050d057c24 */ /* 0x000fe2000f8e0205 */
[----:B------:R-:W-:-:S03]  /*0170*/  IADD3 R10, PT, PT, R10, 0x1, RZ ;  /* 0x000000010a0a7810 */ /* 0x000fc60007ffe0ff */
[----:B----4-:R-:W-:Y:S01]  /*0180*/  IMAD.WIDE R4, R5, 0x4, R8 ;  /* 0x0000000405047825 */ /* 0x010fe200078e0208 */
[----:B------:R-:W-:-:S04]  /*0190*/  ISETP.NE.AND P0, PT, R10, UR4, PT ;  /* 0x000000040a007c0c */ /* 0x000fc8000bf05270 */
[----:B--2---:R1:W-:Y:S09]  /*01a0*/  STG.E desc[UR6][R4.64], R3 ;  /* 0x0000000304007986 */ /* 0x0043f2000c101906 */
[----:B------:R-:W-:Y:S05]  /*01b0*/  @P0 BRA `(.L_x_2) ;  /* 0xfffffffc00d00947 */ /* 0x000fea000383ffff */
[----:B------:R-:W-:Y:S05]  /*01c0*/  EXIT ;  /* 0x000000000000794d */ /* 0x000fea0003800000 */
.L_x_3:
        /* <DEDUP_REMOVED lines=11> */
.L_x_8:


//--------------------- .text._Z26optimized_gather_kernel_2dI6__halfEvPKT_PKlPS1_ii --------------------------
	.section	.text._Z26optimized_gather_kernel_2dI6__halfEvPKT_PKlPS1_ii,"ax",@progbits
	.align	128
        .global         _Z26optimized_gather_kernel_2dI6__halfEvPKT_PKlPS1_ii
        .type           _Z26optimized_gather_kernel_2dI6__halfEvPKT_PKlPS1_ii,@function
        .size           _Z26optimized_gather_kernel_2dI6__halfEvPKT_PKlPS1_ii,(.L_x_9 - _Z26optimized_gather_kernel_2dI6__halfEvPKT_PKlPS1_ii)
        .other          _Z26optimized_gather_kernel_2dI6__halfEvPKT_PKlPS1_ii,@"STO_CUDA_ENTRY STV_DEFAULT"
_Z26optimized_gather_kernel_2dI6__halfEvPKT_PKlPS1_ii:
.text._Z26optimized_gather_kernel_2dI6__halfEvPKT_PKlPS1_ii:
        /* <DEDUP_REMOVED lines=16> */
.L_x_4:
[----:B01----:R-:W-:-:S04]  /*0100*/  LEA R3, R10, R11, 0x7 ;  /* 0x0000000b0a037211 */ /* 0x003fc800078e38ff */
[----:B------:R-:W-:-:S13]  /*0110*/  ISETP.GE.AND P0, PT, R3, UR5, PT ;  /* 0x0000000503007c0c */ /* 0x000fda000bf06270 */
[----:B------:R-:W-:Y:S05]  /*0120*/  @P0 EXIT ;  /* 0x000000000000094d */ /* 0x000fea0003800000 */
[----:B-----5:R-:W-:-:S04]  /*0130*/  IMAD R5, R0, UR5, R3 ;  /* 0x0000000500057c24 */ /* 0x020fc8000f8e0203 */
[----:B----4-:R-:W-:-:S06]  /*0140*/  IMAD.WIDE R4, R5, 0x2, R8 ;  /* 0x0000000205047825 */ /* 0x010fcc00078e0208 */
[----:B------:R-:W2:Y:S01]  /*0150*/  LDG.E.U16.CONSTANT R5, desc[UR6][R4.64] ;  /* 0x0000000604057981 */ /* 0x000ea2000c1e9500 */
[----:B------:R-:W-:Y:S01]  /*0160*/  IMAD R3, R13, UR5, R3 ;  /* 0x000000050d037c24 */ /* 0x000fe2000f8e0203 */
[----:B------:R-:W-:-:S03]  /*0170*/  IADD3 R10, PT, PT, R10, 0x1, RZ ;  /* 0x000000010a0a7810 */ /* 0x000fc60007ffe0ff */
[----:B------:R-:W-:Y:S01]  /*0180*/  IMAD.WIDE R2, R3, 0x2, R6 ;  /* 0x0000000203027825 */ /* 0x000fe200078e0206 */
[----:B------:R-:W-:-:S04]  /*0190*/  ISETP.NE.AND P0, PT, R10, UR4, PT ;  /* 0x000000040a007c0c */ /* 0x000fc8000bf05270 */
[----:B--2---:R1:W-:Y:S09]  /*01a0*/  STG.E.U16 desc[UR6][R2.64], R5 ;  /* 0x0000000502007986 */ /* 0x0043f2000c101506 */
[----:B------:R-:W-:Y:S05]  /*01b0*/  @P0 BRA `(.L_x_4) ;  /* 0xfffffffc00d00947 */ /* 0x000fea000383ffff */
[----:B------:R-:W-:Y:S05]  /*01c0*/  EXIT ;  /* 0x000000000000794d */ /* 0x000fea0003800000 */
.L_x_5:
        /* <DEDUP_REMOVED lines=11> */
.L_x_9:


//--------------------- .nv.shared.reserved.0     --------------------------
	.section	.nv.shared.reserved.0,"aw",@nobits
	.weak		__nv_reservedSMEM_offset_0_alias
	.size		__nv_reservedSMEM_offset_0_alias, 0, 64
	.other		__nv_reservedSMEM_offset_0_alias,@"STO_CUDA_RESERVED_SHARED STV_DEFAULT"
__nv_reservedSMEM_offset_0_alias:
	.zero		0
	.zero		64


//--------------------- .nv.constant0._Z13gather_kernelIfEvPKT_PKlPS0_iiiii --------------------------
	.section	.nv.constant0._Z13gather_kernelIfEvPKT_PKlPS0_iiiii,"a",@progbits
	.sectionflags	@""
	.align	4
.nv.constant0._Z13gather_kernelIfEvPKT_PKlPS0_iiiii:
	.zero		940


//--------------------- .nv.constant0._Z13gather_kernelI6__halfEvPKT_PKlPS1_iiiii --------------------------
	.section	.nv.constant0._Z13gather_kernelI6__halfEvPKT_PKlPS1_iiiii,"a",@progbits
	.sectionflags	@""
	.align	4
.nv.constant0._Z13gather_kernelI6__halfEvPKT_PKlPS1_iiiii:
	.zero		940


//--------------------- .nv.constant0._Z26optimized_gather_kernel_2dIfEvPKT_PKlPS0_ii --------------------------
	.section	.nv.constant0._Z26optimized_gather_kernel_2dIfEvPKT_PKlPS0_ii,"a",@progbits
	.sectionflags	@""
	.align	4
.nv.constant0._Z26optimized_gather_kernel_2dIfEvPKT_PKlPS0_ii:
	.zero		928


//--------------------- .nv.constant0._Z26optimized_gather_kernel_2dI6__halfEvPKT_PKlPS1_ii --------------------------
	.section	.nv.constant0._Z26optimized_gather_kernel_2dI6__halfEvPKT_PKlPS1_ii,"a",@progbits
	.sectionflags	@""
	.align	4
.nv.constant0._Z26optimized_gather_kernel_2dI6__halfEvPKT_PKlPS1_ii:
	.zero		928


//--------------------- SYMBOLS --------------------------

	.type		.nv.reservedSmem.offset0,@object
	.size		.nv.reservedSmem.offset0,0x4
